//
// Generated by NVIDIA NVVM Compiler
//
// Compiler Build ID: CL-36424714
// Cuda compilation tools, release 13.0, V13.0.88
// Based on NVVM 20.0.0
//

.version 9.0
.target sm_100
.address_size 64

	// .globl	_Z23matrix_transpose_kernelPKfPfii
// _ZZ23matrix_transpose_kernelPKfPfiiE4tile has been demoted

.visible .entry _Z23matrix_transpose_kernelPKfPfii(
	.param .u64 .ptr .align 1 _Z23matrix_transpose_kernelPKfPfii_param_0,
	.param .u64 .ptr .align 1 _Z23matrix_transpose_kernelPKfPfii_param_1,
	.param .u32 _Z23matrix_transpose_kernelPKfPfii_param_2,
	.param .u32 _Z23matrix_transpose_kernelPKfPfii_param_3
)
{
	.reg .pred 	%p<25>;
	.reg .b32 	%r<38>;
	.reg .b32 	%f<9>;
	.reg .b64 	%rd<21>;
	// demoted variable
	.shared .align 4 .b8 _ZZ23matrix_transpose_kernelPKfPfiiE4tile[4224];
	ld.param.u64 	%rd3, [_Z23matrix_transpose_kernelPKfPfii_param_0];
	ld.param.u64 	%rd4, [_Z23matrix_transpose_kernelPKfPfii_param_1];
	ld.param.u32 	%r20, [_Z23matrix_transpose_kernelPKfPfii_param_2];
	ld.param.u32 	%r19, [_Z23matrix_transpose_kernelPKfPfii_param_3];
	cvta.to.global.u64 	%rd1, %rd3;
	cvta.to.global.u64 	%rd2, %rd4;
	mov.u32 	%r21, %ctaid.x;
	mov.u32 	%r22, %ctaid.y;
	shl.b32 	%r1, %r21, 5;
	mov.u32 	%r2, %tid.x;
	add.s32 	%r3, %r1, %r2;
	shl.b32 	%r4, %r22, 5;
	mov.u32 	%r5, %tid.y;
	add.s32 	%r23, %r4, %r5;
	setp.ge.s32 	%p1, %r3, %r19;
	shl.b32 	%r24, %r2, 2;
	mov.u32 	%r25, _ZZ23matrix_transpose_kernelPKfPfiiE4tile;
	add.s32 	%r7, %r25, %r24;
	setp.ge.s32 	%p2, %r23, %r20;
	mad.lo.s32 	%r8, %r5, 132, %r7;
	or.pred  	%p3, %p1, %p2;
	@%p3 bra 	$L__BB0_2;
	mad.lo.s32 	%r26, %r23, %r19, %r3;
	mul.wide.s32 	%rd5, %r26, 4;
	add.s64 	%rd6, %rd1, %rd5;
	ld.global.nc.f32 	%f1, [%rd6];
	st.shared.f32 	[%r8], %f1;
$L__BB0_2:
	setp.ge.s32 	%p4, %r3, %r19;
	add.s32 	%r9, %r23, 8;
	setp.ge.s32 	%p5, %r9, %r20;
	or.pred  	%p6, %p4, %p5;
	@%p6 bra 	$L__BB0_4;
	mad.lo.s32 	%r27, %r9, %r19, %r3;
	mul.wide.s32 	%rd7, %r27, 4;
	add.s64 	%rd8, %rd1, %rd7;
	ld.global.nc.f32 	%f2, [%rd8];
	st.shared.f32 	[%r8+1056], %f2;
$L__BB0_4:
	setp.ge.s32 	%p7, %r3, %r19;
	add.s32 	%r10, %r23, 16;
	setp.ge.s32 	%p8, %r10, %r20;
	or.pred  	%p9, %p7, %p8;
	@%p9 bra 	$L__BB0_6;
	mad.lo.s32 	%r28, %r10, %r19, %r3;
	mul.wide.s32 	%rd9, %r28, 4;
	add.s64 	%rd10, %rd1, %rd9;
	ld.global.nc.f32 	%f3, [%rd10];
	st.shared.f32 	[%r8+2112], %f3;
$L__BB0_6:
	setp.ge.s32 	%p10, %r3, %r19;
	add.s32 	%r11, %r23, 24;
	setp.ge.s32 	%p11, %r11, %r20;
	or.pred  	%p12, %p10, %p11;
	@%p12 bra 	$L__BB0_8;
	mad.lo.s32 	%r29, %r11, %r19, %r3;
	mul.wide.s32 	%rd11, %r29, 4;
	add.s64 	%rd12, %rd1, %rd11;
	ld.global.nc.f32 	%f4, [%rd12];
	st.shared.f32 	[%r8+3168], %f4;
$L__BB0_8:
	bar.sync 	0;
	add.s32 	%r12, %r4, %r2;
	add.s32 	%r30, %r1, %r5;
	setp.ge.s32 	%p13, %r12, %r20;
	shl.b32 	%r31, %r2, 7;
	add.s32 	%r32, %r7, %r31;
	setp.ge.s32 	%p14, %r30, %r19;
	shl.b32 	%r33, %r5, 2;
	add.s32 	%r14, %r32, %r33;
	or.pred  	%p15, %p13, %p14;
	@%p15 bra 	$L__BB0_10;
	ld.shared.f32 	%f5, [%r14];
	mad.lo.s32 	%r34, %r30, %r20, %r12;
	mul.wide.s32 	%rd13, %r34, 4;
	add.s64 	%rd14, %rd2, %rd13;
	st.global.f32 	[%rd14], %f5;
$L__BB0_10:
	setp.ge.s32 	%p16, %r12, %r20;
	add.s32 	%r15, %r30, 8;
	setp.ge.s32 	%p17, %r15, %r19;
	or.pred  	%p18, %p16, %p17;
	@%p18 bra 	$L__BB0_12;
	ld.shared.f32 	%f6, [%r14+32];
	mad.lo.s32 	%r35, %r15, %r20, %r12;
	mul.wide.s32 	%rd15, %r35, 4;
	add.s64 	%rd16, %rd2, %rd15;
	st.global.f32 	[%rd16], %f6;
$L__BB0_12:
	setp.ge.s32 	%p19, %r12, %r20;
	add.s32 	%r16, %r30, 16;
	setp.ge.s32 	%p20, %r16, %r19;
	or.pred  	%p21, %p19, %p20;
	@%p21 bra 	$L__BB0_14;
	ld.shared.f32 	%f7, [%r14+64];
	mad.lo.s32 	%r36, %r16, %r20, %r12;
	mul.wide.s32 	%rd17, %r36, 4;
	add.s64 	%rd18, %rd2, %rd17;
	st.global.f32 	[%rd18], %f7;
$L__BB0_14:
	setp.ge.s32 	%p22, %r12, %r20;
	add.s32 	%r17, %r30, 24;
	setp.ge.s32 	%p23, %r17, %r19;
	or.pred  	%p24, %p22, %p23;
	@%p24 bra 	$L__BB0_16;
	ld.shared.f32 	%f8, [%r14+96];
	mad.lo.s32 	%r37, %r17, %r20, %r12;
	mul.wide.s32 	%rd19, %r37, 4;
	add.s64 	%rd20, %rd2, %rd19;
	st.global.f32 	[%rd20], %f8;
$L__BB0_16:
	ret;

}


// ===== COMPILED SASS (sm_100) =====

	.target	sm_100

	.elftype	@"ET_EXEC"


//--------------------- .note.nv.tkinfo           --------------------------
	.section	.note.nv.tkinfo,"",@"SHT_NOTE"
	.sectionflags	@"SHF_NOTE_NV_TKINFO"
	.tkinfo
        /*0018*/ 	.word	0x00000002
        /*0030*/ 	.string	""
        /*0030*/ 	.string	"ptxas"
        /*0030*/ 	.string	"Cuda compilation tools, release 13.0, V13.0.88"
        /*0030*/ 	.string	"Build cuda_13.0.r13.0/compiler.36424714_0"
        /*0030*/ 	.string	"-arch sm_100 -m 64 "



//--------------------- .note.nv.cuinfo           --------------------------
	.section	.note.nv.cuinfo,"",@"SHT_NOTE"
	.sectionflags	@"SHF_NOTE_NV_CUINFO"
        /*0018*/ 	.short	0x0002
        /*001a*/ 	.short	0x0064
        /*001c*/ 	.short	0x0082
	.zero		2


//--------------------- .nv.info                  --------------------------
	.section	.nv.info,"",@"SHT_CUDA_INFO"
	.align	4


	//----- nvinfo : EIATTR_REGCOUNT
	.align		4
        /*0000*/ 	.byte	0x04, 0x2f
        /*0002*/ 	.short	(.L_1 - .L_0)
	.align		4
.L_0:
        /*0004*/ 	.word	index@(_Z23matrix_transpose_kernelPKfPfii)
        /*0008*/ 	.word	0x00000019


	//----- nvinfo : EIATTR_FRAME_SIZE
	.align		4
.L_1:
        /*000c*/ 	.byte	0x04, 0x11
        /*000e*/ 	.short	(.L_3 - .L_2)
	.align		4
.L_2:
        /*0010*/ 	.word	index@(_Z23matrix_transpose_kernelPKfPfii)
        /*0014*/ 	.word	0x00000000


	//----- nvinfo : EIATTR_MIN_STACK_SIZE
	.align		4
.L_3:
        /*0018*/ 	.byte	0x04, 0x12
        /*001a*/ 	.short	(.L_5 - .L_4)
	.align		4
.L_4:
        /*001c*/ 	.word	index@(_Z23matrix_transpose_kernelPKfPfii)
        /*0020*/ 	.word	0x00000000
.L_5:


//--------------------- .nv.compat                --------------------------
	.section	.nv.compat,"",@"SHT_CUDA_COMPAT_INFO"
	.align	4
        /*0000*/ 	.byte	0x02, 0x09, 0x00, 0x00, 0x02, 0x02, 0x01, 0x00, 0x02, 0x05, 0x05, 0x00, 0x03, 0x07, 0x01, 0x01
        /*0010*/ 	.byte	0x02, 0x03, 0x00, 0x00, 0x02, 0x06, 0x01, 0x00, 0x04, 0x0b, 0x08, 0x00, 0x09, 0x00, 0x00, 0x00
        /*0020*/ 	.byte	0x00, 0x00, 0x00, 0x00


//--------------------- .nv.info._Z23matrix_transpose_kernelPKfPfii --------------------------
	.section	.nv.info._Z23matrix_transpose_kernelPKfPfii,"",@"SHT_CUDA_INFO"
	.sectionflags	@""
	.align	4


	//----- nvinfo : EIATTR_CUDA_API_VERSION
	.align		4
        /*0000*/ 	.byte	0x04, 0x37
        /*0002*/ 	.short	(.L_7 - .L_6)
.L_6:
        /*0004*/ 	.word	0x00000082


	//----- nvinfo : EIATTR_KPARAM_INFO
	.align		4
.L_7:
        /*0008*/ 	.byte	0x04, 0x17
        /*000a*/ 	.short	(.L_9 - .L_8)
.L_8:
        /*000c*/ 	.word	0x00000000
        /*0010*/ 	.short	0x0003
        /*0012*/ 	.short	0x0014
        /*0014*/ 	.byte	0x00, 0xf0, 0x11, 0x00


	//----- nvinfo : EIATTR_KPARAM_INFO
	.align		4
.L_9:
        /*0018*/ 	.byte	0x04, 0x17
        /*001a*/ 	.short	(.L_11 - .L_10)
.L_10:
        /*001c*/ 	.word	0x00000000
        /*0020*/ 	.short	0x0002
        /*0022*/ 	.short	0x0010
        /*0024*/ 	.byte	0x00, 0xf0, 0x11, 0x00


	//----- nvinfo : EIATTR_KPARAM_INFO
	.align		4
.L_11:
        /*0028*/ 	.byte	0x04, 0x17
        /*002a*/ 	.short	(.L_13 - .L_12)
.L_12:
        /*002c*/ 	.word	0x00000000
        /*0030*/ 	.short	0x0001
        /*0032*/ 	.short	0x0008
        /*0034*/ 	.byte	0x00, 0xf5, 0x21, 0x00


	//----- nvinfo : EIATTR_KPARAM_INFO
	.align		4
.L_13:
        /*0038*/ 	.byte	0x04, 0x17
        /*003a*/ 	.short	(.L_15 - .L_14)
.L_14:
        /*003c*/ 	.word	0x00000000
        /*0040*/ 	.short	0x0000
        /*0042*/ 	.short	0x0000
        /*0044*/ 	.byte	0x00, 0xf5, 0x21, 0x00


	//----- nvinfo : EIATTR_SPARSE_MMA_MASK
	.align		4
.L_15:
        /*0048*/ 	.byte	0x03, 0x50
        /*004a*/ 	.short	0x0000


	//----- nvinfo : EIATTR_MAXREG_COUNT
	.align		4
        /*004c*/ 	.byte	0x03, 0x1b
        /*004e*/ 	.short	0x00ff


	//----- nvinfo : EIATTR_NUM_BARRIERS
	.align		4
        /*0050*/ 	.byte	0x02, 0x4c
        /*0052*/ 	.byte	0x01
	.zero		1


	//----- nvinfo : EIATTR_MERCURY_ISA_VERSION
	.align		4
        /*0054*/ 	.byte	0x03, 0x5f
        /*0056*/ 	.short	0x0101


	//----- nvinfo : EIATTR_VRC_CTA_INIT_COUNT
	.align		4
        /*0058*/ 	.byte	0x02, 0x4a
	.zero		1
	.zero		1


	//----- nvinfo : EIATTR_EXIT_INSTR_OFFSETS
	.align		4
        /*005c*/ 	.byte	0x04, 0x1c
        /*005e*/ 	.short	(.L_17 - .L_16)


	//   ....[0]....
.L_16:
        /*0060*/ 	.word	0x000004c0


	//   ....[1]....
        /*0064*/ 	.word	0x00000520


	//----- nvinfo : EIATTR_CBANK_PARAM_SIZE
	.align		4
.L_17:
        /*0068*/ 	.byte	0x03, 0x19
        /*006a*/ 	.short	0x0018


	//----- nvinfo : EIATTR_PARAM_CBANK
	.align		4
        /*006c*/ 	.byte	0x04, 0x0a
        /*006e*/ 	.short	(.L_19 - .L_18)
	.align		4
.L_18:
        /*0070*/ 	.word	index@(.nv.constant0._Z23matrix_transpose_kernelPKfPfii)
        /*0074*/ 	.short	0x0380
        /*0076*/ 	.short	0x0018


	//----- nvinfo : EIATTR_SW_WAR
	.align		4
.L_19:
        /*0078*/ 	.byte	0x04, 0x36
        /*007a*/ 	.short	(.L_21 - .L_20)
.L_20:
        /*007c*/ 	.word	0x00000008
.L_21:


//--------------------- .nv.callgraph             --------------------------
	.section	.nv.callgraph,"",@"SHT_CUDA_CALLGRAPH"
	.align	4
	.sectionentsize	8
	.align		4
        /*0000*/ 	.word	0x00000000
	.align		4
        /*0004*/ 	.word	0xffffffff
	.align		4
        /*0008*/ 	.word	0x00000000
	.align		4
        /*000c*/ 	.word	0xfffffffe
	.align		4
        /*0010*/ 	.word	0x00000000
	.align		4
        /*0014*/ 	.word	0xfffffffd
	.align		4
        /*0018*/ 	.word	0x00000000
	.align		4
        /*001c*/ 	.word	0xfffffffc


//--------------------- .text._Z23matrix_transpose_kernelPKfPfii --------------------------
	.section	.text._Z23matrix_transpose_kernelPKfPfii,"ax",@progbits
	.align	128
        .global         _Z23matrix_transpose_kernelPKfPfii
        .type           _Z23matrix_transpose_kernelPKfPfii,@function
        .size           _Z23matrix_transpose_kernelPKfPfii,(.L_x_1 - _Z23matrix_transpose_kernelPKfPfii)
        .other          _Z23matrix_transpose_kernelPKfPfii,@"STO_CUDA_ENTRY STV_DEFAULT"
_Z23matrix_transpose_kernelPKfPfii:
.text._Z23matrix_transpose_kernelPKfPfii:
[----:B------:R-:W-:Y:S01]  /*0000*/  LDC R1, c[0x0][0x37c] ;  /* 0x0000df00ff017b82 */ /* 0x000fe20000000800 */
[----:B------:R-:W0:Y:S01]  /*0010*/  S2R R0, SR_TID.Y ;  /* 0x0000000000007919 */ /* 0x000e220000002200 */
[----:B------:R-:W1:Y:S01]  /*0020*/  LDCU.64 UR8, c[0x0][0x390] ;  /* 0x00007200ff0877ac */ /* 0x000e620008000a00 */
[----:B------:R-:W0:Y:S01]  /*0030*/  S2R R7, SR_CTAID.Y ;  /* 0x0000000000077919 */ /* 0x000e220000002600 */
[----:B------:R-:W2:Y:S01]  /*0040*/  LDCU.64 UR6, c[0x0][0x358] ;  /* 0x00006b00ff0677ac */ /* 0x000ea20008000a00 */
[----:B------:R-:W3:Y:S01]  /*0050*/  S2R R13, SR_CTAID.X ;  /* 0x00000000000d7919 */ /* 0x000ee20000002500 */
[----:B------:R-:W3:Y:S01]  /*0060*/  S2R R6, SR_TID.X ;  /* 0x0000000000067919 */ /* 0x000ee20000002100 */
[----:B0-----:R-:W-:-:S04]  /*0070*/  IMAD R15, R7, 0x20, R0 ;  /* 0x00000020070f7824 */ /* 0x001fc800078e0200 */
[C---:B------:R-:W-:Y:S01]  /*0080*/  VIADD R19, R15.reuse, 0x10 ;  /* 0x000000100f137836 */ /* 0x040fe20000000000 */
[C---:B------:R-:W-:Y:S02]  /*0090*/  IADD3 R17, PT, PT, R15.reuse, 0x8, RZ ;  /* 0x000000080f117810 */ /* 0x040fe40007ffe0ff */
[----:B------:R-:W-:Y:S01]  /*00a0*/  IADD3 R21, PT, PT, R15, 0x18, RZ ;  /* 0x000000180f157810 */ /* 0x000fe20007ffe0ff */
[----:B---3--:R-:W-:Y:S01]  /*00b0*/  IMAD R12, R13, 0x20, R6 ;  /* 0x000000200d0c7824 */ /* 0x008fe200078e0206 */
[----:B-1----:R-:W-:Y:S02]  /*00c0*/  ISETP.GE.AND P0, PT, R15, UR8, PT ;  /* 0x000000080f007c0c */ /* 0x002fe4000bf06270 */
[----:B------:R-:W-:Y:S02]  /*00d0*/  ISETP.GE.AND P3, PT, R17, UR8, PT ;  /* 0x0000000811007c0c */ /* 0x000fe4000bf66270 */
[----:B------:R-:W-:Y:S02]  /*00e0*/  ISETP.GE.AND P2, PT, R19, UR8, PT ;  /* 0x0000000813007c0c */ /* 0x000fe4000bf46270 */
[----:B------:R-:W-:-:S02]  /*00f0*/  ISETP.GE.AND P1, PT, R21, UR8, PT ;  /* 0x0000000815007c0c */ /* 0x000fc4000bf26270 */
[C---:B------:R-:W-:Y:S02]  /*0100*/  ISETP.GE.OR P0, PT, R12.reuse, UR9, P0 ;  /* 0x000000090c007c0c */ /* 0x040fe40008706670 */
[C---:B------:R-:W-:Y:S02]  /*0110*/  ISETP.GE.OR P3, PT, R12.reuse, UR9, P3 ;  /* 0x000000090c007c0c */ /* 0x040fe40009f66670 */
[C---:B------:R-:W-:Y:S02]  /*0120*/  ISETP.GE.OR P2, PT, R12.reuse, UR9, P2 ;  /* 0x000000090c007c0c */ /* 0x040fe40009746670 */
[----:B------:R-:W-:-:S07]  /*0130*/  ISETP.GE.OR P1, PT, R12, UR9, P1 ;  /* 0x000000090c007c0c */ /* 0x000fce0008f26670 */
[----:B------:R-:W0:Y:S01]  /*0140*/  @!P0 LDC.64 R10, c[0x0][0x380] ;  /* 0x0000e000ff0a8b82 */ /* 0x000e220000000a00 */
[--C-:B------:R-:W-:Y:S02]  /*0150*/  @!P0 IMAD R15, R15, UR9, R12.reuse ;  /* 0x000000090f0f8c24 */ /* 0x100fe4000f8e020c */
[--C-:B------:R-:W-:Y:S02]  /*0160*/  @!P3 IMAD R17, R17, UR9, R12.reuse ;  /* 0x000000091111bc24 */ /* 0x100fe4000f8e020c */
[--C-:B------:R-:W-:Y:S02]  /*0170*/  @!P2 IMAD R19, R19, UR9, R12.reuse ;  /* 0x000000091313ac24 */ /* 0x100fe4000f8e020c */
[----:B------:R-:W-:Y:S01]  /*0180*/  @!P1 IMAD R21, R21, UR9, R12 ;  /* 0x0000000915159c24 */ /* 0x000fe2000f8e020c */
[----:B------:R-:W1:Y:S08]  /*0190*/  @!P3 LDC.64 R8, c[0x0][0x380] ;  /* 0x0000e000ff08bb82 */ /* 0x000e700000000a00 */
[----:B------:R-:W3:Y:S08]  /*01a0*/  @!P2 LDC.64 R4, c[0x0][0x380] ;  /* 0x0000e000ff04ab82 */ /* 0x000ef00000000a00 */
[----:B------:R-:W4:Y:S01]  /*01b0*/  @!P1 LDC.64 R2, c[0x0][0x380] ;  /* 0x0000e000ff029b82 */ /* 0x000f220000000a00 */
[----:B0-----:R-:W-:-:S06]  /*01c0*/  @!P0 IMAD.WIDE R10, R15, 0x4, R10 ;  /* 0x000000040f0a8825 */ /* 0x001fcc00078e020a */
[----:B--2---:R0:W2:Y:S01]  /*01d0*/  @!P0 LDG.E.CONSTANT R10, desc[UR6][R10.64] ;  /* 0x000000060a0a8981 */ /* 0x0040a2000c1e9900 */
[----:B-1----:R-:W-:-:S05]  /*01e0*/  @!P3 IMAD.WIDE R8, R17, 0x4, R8 ;  /* 0x000000041108b825 */ /* 0x002fca00078e0208 */
[----:B------:R-:W5:Y:S01]  /*01f0*/  @!P3 LDG.E.CONSTANT R12, desc[UR6][R8.64] ;  /* 0x00000006080cb981 */ /* 0x000f62000c1e9900 */
[----:B---3--:R-:W-:-:S05]  /*0200*/  @!P2 IMAD.WIDE R4, R19, 0x4, R4 ;  /* 0x000000041304a825 */ /* 0x008fca00078e0204 */
[----:B------:R-:W3:Y:S01]  /*0210*/  @!P2 LDG.E.CONSTANT R14, desc[UR6][R4.64] ;  /* 0x00000006040ea981 */ /* 0x000ee2000c1e9900 */
[----:B----4-:R-:W-:-:S05]  /*0220*/  @!P1 IMAD.WIDE R2, R21, 0x4, R2 ;  /* 0x0000000415029825 */ /* 0x010fca00078e0202 */
[----:B------:R1:W4:Y:S01]  /*0230*/  @!P1 LDG.E.CONSTANT R16, desc[UR6][R2.64] ;  /* 0x0000000602109981 */ /* 0x000322000c1e9900 */
[----:B------:R-:W0:Y:S01]  /*0240*/  S2UR UR5, SR_CgaCtaId ;  /* 0x00000000000579c3 */ /* 0x000e220000008800 */
[----:B------:R-:W-:Y:S01]  /*0250*/  UMOV UR4, 0x400 ;  /* 0x0000040000047882 */ /* 0x000fe20000000000 */
[----:B------:R-:W-:Y:S01]  /*0260*/  IMAD R18, R13, 0x20, R0 ;  /* 0x000000200d127824 */ /* 0x000fe200078e0200 */
[----:B0-----:R-:W-:-:S06]  /*0270*/  ULEA UR4, UR5, UR4, 0x18 ;  /* 0x0000000405047291 */ /* 0x001fcc000f8ec0ff */
[----:B------:R-:W-:-:S05]  /*0280*/  LEA R11, R6, UR4, 0x2 ;  /* 0x00000004060b7c11 */ /* 0x000fca000f8e10ff */
[--C-:B-1----:R-:W-:Y:S02]  /*0290*/  IMAD R3, R6, 0x80, R11.reuse ;  /* 0x0000008006037824 */ /* 0x102fe400078e020b */
[----:B------:R-:W-:Y:S02]  /*02a0*/  IMAD R11, R0, 0x84, R11 ;  /* 0x00000084000b7824 */ /* 0x000fe400078e020b */
[C---:B------:R-:W-:Y:S01]  /*02b0*/  VIADD R20, R18.reuse, 0x8 ;  /* 0x0000000812147836 */ /* 0x040fe20000000000 */
[C---:B------:R-:W-:Y:S02]  /*02c0*/  IADD3 R22, PT, PT, R18.reuse, 0x10, RZ ;  /* 0x0000001012167810 */ /* 0x040fe40007ffe0ff */
[----:B------:R-:W-:Y:S02]  /*02d0*/  LEA R7, R7, R6, 0x5 ;  /* 0x0000000607077211 */ /* 0x000fe400078e28ff */
[----:B------:R-:W-:Y:S02]  /*02e0*/  ISETP.GE.AND P5, PT, R18, UR9, PT ;  /* 0x0000000912007c0c */ /* 0x000fe4000bfa6270 */
[----:B------:R-:W-:-:S02]  /*02f0*/  ISETP.GE.AND P6, PT, R20, UR9, PT ;  /* 0x0000000914007c0c */ /* 0x000fc4000bfc6270 */
[----:B------:R-:W-:Y:S02]  /*0300*/  ISETP.GE.AND P4, PT, R22, UR9, PT ;  /* 0x0000000916007c0c */ /* 0x000fe4000bf86270 */
[C---:B------:R-:W-:Y:S02]  /*0310*/  ISETP.GE.OR P5, PT, R7.reuse, UR8, P5 ;  /* 0x0000000807007c0c */ /* 0x040fe4000afa6670 */
[C---:B------:R-:W-:Y:S02]  /*0320*/  ISETP.GE.OR P6, PT, R7.reuse, UR8, P6 ;  /* 0x0000000807007c0c */ /* 0x040fe4000b7c6670 */
[----:B------:R-:W-:Y:S02]  /*0330*/  ISETP.GE.OR P4, PT, R7, UR8, P4 ;  /* 0x0000000807007c0c */ /* 0x000fe4000a786670 */
[----:B------:R-:W-:-:S07]  /*0340*/  LEA R0, R0, R3, 0x2 ;  /* 0x0000000300007211 */ /* 0x000fce00078e10ff */
[----:B------:R-:W0:Y:S08]  /*0350*/  @!P5 LDC.64 R8, c[0x0][0x388] ;  /* 0x0000e200ff08db82 */ /* 0x000e300000000a00 */
[----:B------:R-:W1:Y:S08]  /*0360*/  @!P6 LDC.64 R4, c[0x0][0x388] ;  /* 0x0000e200ff04eb82 */ /* 0x000e700000000a00 */
[----:B------:R-:W1:Y:S01]  /*0370*/  @!P4 LDC.64 R2, c[0x0][0x388] ;  /* 0x0000e200ff02cb82 */ /* 0x000e620000000a00 */
[C---:B------:R-:W-:Y:S01]  /*0380*/  IADD3 R6, PT, PT, R18.reuse, 0x18, RZ ;  /* 0x0000001812067810 */ /* 0x040fe20007ffe0ff */
[----:B------:R-:W-:-:S02]  /*0390*/  @!P5 IMAD R15, R18, UR8, R7 ;  /* 0x00000008120fdc24 */ /* 0x000fc4000f8e0207 */
[----:B------:R-:W-:Y:S02]  /*03a0*/  @!P4 IMAD R21, R22, UR8, R7 ;  /* 0x000000081615cc24 */ /* 0x000fe4000f8e0207 */
[----:B0-----:R-:W-:-:S04]  /*03b0*/  @!P5 IMAD.WIDE R8, R15, 0x4, R8 ;  /* 0x000000040f08d825 */ /* 0x001fc800078e0208 */
[----:B-1----:R-:W-:Y:S01]  /*03c0*/  @!P4 IMAD.WIDE R2, R21, 0x4, R2 ;  /* 0x000000041502c825 */ /* 0x002fe200078e0202 */
[----:B--2---:R-:W-:Y:S04]  /*03d0*/  @!P0 STS [R11], R10 ;  /* 0x0000000a0b008388 */ /* 0x004fe80000000800 */
[----:B-----5:R-:W-:Y:S04]  /*03e0*/  @!P3 STS [R11+0x420], R12 ;  /* 0x0004200c0b00b388 */ /* 0x020fe80000000800 */
[----:B---3--:R-:W-:Y:S04]  /*03f0*/  @!P2 STS [R11+0x840], R14 ;  /* 0x0008400e0b00a388 */ /* 0x008fe80000000800 */
[----:B----4-:R0:W-:Y:S01]  /*0400*/  @!P1 STS [R11+0xc60], R16 ;  /* 0x000c60100b009388 */ /* 0x0101e20000000800 */
[----:B------:R-:W-:Y:S06]  /*0410*/  BAR.SYNC.DEFER_BLOCKING 0x0 ;  /* 0x0000000000007b1d */ /* 0x000fec0000010000 */
[----:B------:R-:W1:Y:S04]  /*0420*/  @!P5 LDS R13, [R0] ;  /* 0x00000000000dd984 */ /* 0x000e680000000800 */
[----:B------:R-:W2:Y:S04]  /*0430*/  @!P6 LDS R17, [R0+0x20] ;  /* 0x000020000011e984 */ /* 0x000ea80000000800 */
[----:B------:R-:W3:Y:S01]  /*0440*/  @!P4 LDS R19, [R0+0x40] ;  /* 0x000040000013c984 */ /* 0x000ee20000000800 */
[----:B------:R-:W-:Y:S01]  /*0450*/  ISETP.GE.AND P0, PT, R6, UR9, PT ;  /* 0x0000000906007c0c */ /* 0x000fe2000bf06270 */
[----:B0-----:R-:W-:-:S03]  /*0460*/  @!P6 IMAD R11, R20, UR8, R7 ;  /* 0x00000008140bec24 */ /* 0x001fc6000f8e0207 */
[----:B------:R-:W-:Y:S01]  /*0470*/  ISETP.GE.OR P0, PT, R7, UR8, P0 ;  /* 0x0000000807007c0c */ /* 0x000fe20008706670 */
[----:B------:R-:W-:Y:S01]  /*0480*/  @!P6 IMAD.WIDE R4, R11, 0x4, R4 ;  /* 0x000000040b04e825 */ /* 0x000fe200078e0204 */
[----:B-1----:R0:W-:Y:S04]  /*0490*/  @!P5 STG.E desc[UR6][R8.64], R13 ;  /* 0x0000000d0800d986 */ /* 0x0021e8000c101906 */
[----:B--2---:R0:W-:Y:S04]  /*04a0*/  @!P6 STG.E desc[UR6][R4.64], R17 ;  /* 0x000000110400e986 */ /* 0x0041e8000c101906 */
[----:B---3--:R0:W-:Y:S03]  /*04b0*/  @!P4 STG.E desc[UR6][R2.64], R19 ;  /* 0x000000130200c986 */ /* 0x0081e6000c101906 */
[----:B------:R-:W-:Y:S05]  /*04c0*/  @P0 EXIT ;  /* 0x000000000000094d */ /* 0x000fea0003800000 */
[----:B0-----:R-:W0:Y:S01]  /*04d0*/  LDS R5, [R0+0x60] ;  /* 0x0000600000057984 */ /* 0x001e220000000800 */
[----:B------:R-:W1:Y:S01]  /*04e0*/  LDC.64 R2, c[0x0][0x388] ;  /* 0x0000e200ff027b82 */ /* 0x000e620000000a00 */
[----:B------:R-:W-:-:S04]  /*04f0*/  IMAD R7, R6, UR8, R7 ;  /* 0x0000000806077c24 */ /* 0x000fc8000f8e0207 */
[----:B-1----:R-:W-:-:S05]  /*0500*/  IMAD.WIDE R2, R7, 0x4, R2 ;  /* 0x0000000407027825 */ /* 0x002fca00078e0202 */
[----:B0-----:R-:W-:Y:S01]  /*0510*/  STG.E desc[UR6][R2.64], R5 ;  /* 0x0000000502007986 */ /* 0x001fe2000c101906 */
[----:B------:R-:W-:Y:S05]  /*0520*/  EXIT ;  /* 0x000000000000794d */ /* 0x000fea0003800000 */
.L_x_0:
[----:B------:R-:W-:-:S00]  /*0530*/  BRA `(.L_x_0) ;  /* 0xfffffffc00fc7947 */ /* 0x000fc0000383ffff */
[----:B------:R-:W-:-:S00]  /*0540*/  NOP ;  /* 0x0000000000007918 */ /* 0x000fc00000000000 */
        /* <DEDUP_REMOVED lines=11> */
.L_x_1:


//--------------------- .nv.shared._Z23matrix_transpose_kernelPKfPfii --------------------------
	.section	.nv.shared._Z23matrix_transpose_kernelPKfPfii,"aw",@nobits
	.sectionflags	@""
	.align	4
.nv.shared._Z23matrix_transpose_kernelPKfPfii:
	.zero		5248


//--------------------- .nv.shared.reserved.0     --------------------------
	.section	.nv.shared.reserved.0,"aw",@nobits
	.weak		__nv_reservedSMEM_offset_0_alias
	.size		__nv_reservedSMEM_offset_0_alias, 0, 64
	.other		__nv_reservedSMEM_offset_0_alias,@"STO_CUDA_RESERVED_SHARED STV_DEFAULT"
__nv_reservedSMEM_offset_0_alias:
	.zero		0
	.zero		64


//--------------------- .nv.constant0._Z23matrix_transpose_kernelPKfPfii --------------------------
	.section	.nv.constant0._Z23matrix_transpose_kernelPKfPfii,"a",@progbits
	.sectionflags	@""
	.align	4
.nv.constant0._Z23matrix_transpose_kernelPKfPfii:
	.zero		920


//--------------------- SYMBOLS --------------------------

	.type		.nv.reservedSmem.offset0,@object
	.size		.nv.reservedSmem.offset0,0x4
	.type		.nv.reservedSmem.cap,@object
	.size		.nv.reservedSmem.cap,0x4
